//
// Generated by NVIDIA NVVM Compiler
//
// Compiler Build ID: CL-36424714
// Cuda compilation tools, release 13.0, V13.0.88
// Based on NVVM 20.0.0
//

.version 9.0
.target sm_100
.address_size 64

	// .globl	_Z26elementwise_add_f32_kernelPfS_S_i

.visible .entry _Z26elementwise_add_f32_kernelPfS_S_i(
	.param .u64 .ptr .align 1 _Z26elementwise_add_f32_kernelPfS_S_i_param_0,
	.param .u64 .ptr .align 1 _Z26elementwise_add_f32_kernelPfS_S_i_param_1,
	.param .u64 .ptr .align 1 _Z26elementwise_add_f32_kernelPfS_S_i_param_2,
	.param .u32 _Z26elementwise_add_f32_kernelPfS_S_i_param_3
)
{
	.reg .pred 	%p<2>;
	.reg .b32 	%r<6>;
	.reg .b32 	%f<4>;
	.reg .b64 	%rd<11>;

	ld.param.u64 	%rd1, [_Z26elementwise_add_f32_kernelPfS_S_i_param_0];
	ld.param.u64 	%rd2, [_Z26elementwise_add_f32_kernelPfS_S_i_param_1];
	ld.param.u64 	%rd3, [_Z26elementwise_add_f32_kernelPfS_S_i_param_2];
	ld.param.u32 	%r2, [_Z26elementwise_add_f32_kernelPfS_S_i_param_3];
	mov.u32 	%r3, %ctaid.x;
	mov.u32 	%r4, %ntid.x;
	mov.u32 	%r5, %tid.x;
	mad.lo.s32 	%r1, %r3, %r4, %r5;
	setp.ge.s32 	%p1, %r1, %r2;
	@%p1 bra 	$L__BB0_2;
	cvta.to.global.u64 	%rd4, %rd1;
	cvta.to.global.u64 	%rd5, %rd2;
	cvta.to.global.u64 	%rd6, %rd3;
	mul.wide.s32 	%rd7, %r1, 4;
	add.s64 	%rd8, %rd4, %rd7;
	ld.global.f32 	%f1, [%rd8];
	add.s64 	%rd9, %rd5, %rd7;
	ld.global.f32 	%f2, [%rd9];
	add.f32 	%f3, %f1, %f2;
	add.s64 	%rd10, %rd6, %rd7;
	st.global.f32 	[%rd10], %f3;
$L__BB0_2:
	ret;

}


// ===== COMPILED SASS (sm_100) =====

	.target	sm_100

	.elftype	@"ET_EXEC"


//--------------------- .note.nv.tkinfo           --------------------------
	.section	.note.nv.tkinfo,"",@"SHT_NOTE"
	.sectionflags	@"SHF_NOTE_NV_TKINFO"
	.tkinfo
        /*0018*/ 	.word	0x00000002
        /*0030*/ 	.string	""
        /*0030*/ 	.string	"ptxas"
        /*0030*/ 	.string	"Cuda compilation tools, release 13.0, V13.0.88"
        /*0030*/ 	.string	"Build cuda_13.0.r13.0/compiler.36424714_0"
        /*0030*/ 	.string	"-arch sm_100 -m 64 "



//--------------------- .note.nv.cuinfo           --------------------------
	.section	.note.nv.cuinfo,"",@"SHT_NOTE"
	.sectionflags	@"SHF_NOTE_NV_CUINFO"
        /*0018*/ 	.short	0x0002
        /*001a*/ 	.short	0x0064
        /*001c*/ 	.short	0x0082
	.zero		2


//--------------------- .nv.info                  --------------------------
	.section	.nv.info,"",@"SHT_CUDA_INFO"
	.align	4


	//----- nvinfo : EIATTR_REGCOUNT
	.align		4
        /*0000*/ 	.byte	0x04, 0x2f
        /*0002*/ 	.short	(.L_1 - .L_0)
	.align		4
.L_0:
        /*0004*/ 	.word	index@(_Z26elementwise_add_f32_kernelPfS_S_i)
        /*0008*/ 	.word	0x0000000c


	//----- nvinfo : EIATTR_FRAME_SIZE
	.align		4
.L_1:
        /*000c*/ 	.byte	0x04, 0x11
        /*000e*/ 	.short	(.L_3 - .L_2)
	.align		4
.L_2:
        /*0010*/ 	.word	index@(_Z26elementwise_add_f32_kernelPfS_S_i)
        /*0014*/ 	.word	0x00000000


	//----- nvinfo : EIATTR_MIN_STACK_SIZE
	.align		4
.L_3:
        /*0018*/ 	.byte	0x04, 0x12
        /*001a*/ 	.short	(.L_5 - .L_4)
	.align		4
.L_4:
        /*001c*/ 	.word	index@(_Z26elementwise_add_f32_kernelPfS_S_i)
        /*0020*/ 	.word	0x00000000
.L_5:


//--------------------- .nv.compat                --------------------------
	.section	.nv.compat,"",@"SHT_CUDA_COMPAT_INFO"
	.align	4
        /*0000*/ 	.byte	0x02, 0x09, 0x00, 0x00, 0x02, 0x02, 0x01, 0x00, 0x02, 0x05, 0x05, 0x00, 0x03, 0x07, 0x01, 0x01
        /*0010*/ 	.byte	0x02, 0x03, 0x00, 0x00, 0x02, 0x06, 0x01, 0x00, 0x04, 0x0b, 0x08, 0x00, 0x09, 0x00, 0x00, 0x00
        /*0020*/ 	.byte	0x00, 0x00, 0x00, 0x00


//--------------------- .nv.info._Z26elementwise_add_f32_kernelPfS_S_i --------------------------
	.section	.nv.info._Z26elementwise_add_f32_kernelPfS_S_i,"",@"SHT_CUDA_INFO"
	.sectionflags	@""
	.align	4


	//----- nvinfo : EIATTR_CUDA_API_VERSION
	.align		4
        /*0000*/ 	.byte	0x04, 0x37
        /*0002*/ 	.short	(.L_7 - .L_6)
.L_6:
        /*0004*/ 	.word	0x00000082


	//----- nvinfo : EIATTR_KPARAM_INFO
	.align		4
.L_7:
        /*0008*/ 	.byte	0x04, 0x17
        /*000a*/ 	.short	(.L_9 - .L_8)
.L_8:
        /*000c*/ 	.word	0x00000000
        /*0010*/ 	.short	0x0003
        /*0012*/ 	.short	0x0018
        /*0014*/ 	.byte	0x00, 0xf0, 0x11, 0x00


	//----- nvinfo : EIATTR_KPARAM_INFO
	.align		4
.L_9:
        /*0018*/ 	.byte	0x04, 0x17
        /*001a*/ 	.short	(.L_11 - .L_10)
.L_10:
        /*001c*/ 	.word	0x00000000
        /*0020*/ 	.short	0x0002
        /*0022*/ 	.short	0x0010
        /*0024*/ 	.byte	0x00, 0xf5, 0x21, 0x00


	//----- nvinfo : EIATTR_KPARAM_INFO
	.align		4
.L_11:
        /*0028*/ 	.byte	0x04, 0x17
        /*002a*/ 	.short	(.L_13 - .L_12)
.L_12:
        /*002c*/ 	.word	0x00000000
        /*0030*/ 	.short	0x0001
        /*0032*/ 	.short	0x0008
        /*0034*/ 	.byte	0x00, 0xf5, 0x21, 0x00


	//----- nvinfo : EIATTR_KPARAM_INFO
	.align		4
.L_13:
        /*0038*/ 	.byte	0x04, 0x17
        /*003a*/ 	.short	(.L_15 - .L_14)
.L_14:
        /*003c*/ 	.word	0x00000000
        /*0040*/ 	.short	0x0000
        /*0042*/ 	.short	0x0000
        /*0044*/ 	.byte	0x00, 0xf5, 0x21, 0x00


	//----- nvinfo : EIATTR_SPARSE_MMA_MASK
	.align		4
.L_15:
        /*0048*/ 	.byte	0x03, 0x50
        /*004a*/ 	.short	0x0000


	//----- nvinfo : EIATTR_MAXREG_COUNT
	.align		4
        /*004c*/ 	.byte	0x03, 0x1b
        /*004e*/ 	.short	0x00ff


	//----- nvinfo : EIATTR_MERCURY_ISA_VERSION
	.align		4
        /*0050*/ 	.byte	0x03, 0x5f
        /*0052*/ 	.short	0x0101


	//----- nvinfo : EIATTR_VRC_CTA_INIT_COUNT
	.align		4
        /*0054*/ 	.byte	0x02, 0x4a
	.zero		1
	.zero		1


	//----- nvinfo : EIATTR_EXIT_INSTR_OFFSETS
	.align		4
        /*0058*/ 	.byte	0x04, 0x1c
        /*005a*/ 	.short	(.L_17 - .L_16)


	//   ....[0]....
.L_16:
        /*005c*/ 	.word	0x00000070


	//   ....[1]....
        /*0060*/ 	.word	0x00000130


	//----- nvinfo : EIATTR_CBANK_PARAM_SIZE
	.align		4
.L_17:
        /*0064*/ 	.byte	0x03, 0x19
        /*0066*/ 	.short	0x001c


	//----- nvinfo : EIATTR_PARAM_CBANK
	.align		4
        /*0068*/ 	.byte	0x04, 0x0a
        /*006a*/ 	.short	(.L_19 - .L_18)
	.align		4
.L_18:
        /*006c*/ 	.word	index@(.nv.constant0._Z26elementwise_add_f32_kernelPfS_S_i)
        /*0070*/ 	.short	0x0380
        /*0072*/ 	.short	0x001c


	//----- nvinfo : EIATTR_SW_WAR
	.align		4
.L_19:
        /*0074*/ 	.byte	0x04, 0x36
        /*0076*/ 	.short	(.L_21 - .L_20)
.L_20:
        /*0078*/ 	.word	0x00000008
.L_21:


//--------------------- .nv.callgraph             --------------------------
	.section	.nv.callgraph,"",@"SHT_CUDA_CALLGRAPH"
	.align	4
	.sectionentsize	8
	.align		4
        /*0000*/ 	.word	0x00000000
	.align		4
        /*0004*/ 	.word	0xffffffff
	.align		4
        /*0008*/ 	.word	0x00000000
	.align		4
        /*000c*/ 	.word	0xfffffffe
	.align		4
        /*0010*/ 	.word	0x00000000
	.align		4
        /*0014*/ 	.word	0xfffffffd
	.align		4
        /*0018*/ 	.word	0x00000000
	.align		4
        /*001c*/ 	.word	0xfffffffc


//--------------------- .text._Z26elementwise_add_f32_kernelPfS_S_i --------------------------
	.section	.text._Z26elementwise_add_f32_kernelPfS_S_i,"ax",@progbits
	.align	128
        .global         _Z26elementwise_add_f32_kernelPfS_S_i
        .type           _Z26elementwise_add_f32_kernelPfS_S_i,@function
        .size           _Z26elementwise_add_f32_kernelPfS_S_i,(.L_x_1 - _Z26elementwise_add_f32_kernelPfS_S_i)
        .other          _Z26elementwise_add_f32_kernelPfS_S_i,@"STO_CUDA_ENTRY STV_DEFAULT"
_Z26elementwise_add_f32_kernelPfS_S_i:
.text._Z26elementwise_add_f32_kernelPfS_S_i:
[----:B------:R-:W-:Y:S01]  /*0000*/  LDC R1, c[0x0][0x37c] ;  /* 0x0000df00ff017b82 */ /* 0x000fe20000000800 */
[----:B------:R-:W0:Y:S07]  /*0010*/  S2R R0, SR_TID.X ;  /* 0x0000000000007919 */ /* 0x000e2e0000002100 */
[----:B------:R-:W0:Y:S01]  /*0020*/  S2UR UR4, SR_CTAID.X ;  /* 0x00000000000479c3 */ /* 0x000e220000002500 */
[----:B------:R-:W1:Y:S07]  /*0030*/  LDCU UR5, c[0x0][0x398] ;  /* 0x00007300ff0577ac */ /* 0x000e6e0008000800 */
[----:B------:R-:W0:Y:S02]  /*0040*/  LDC R9, c[0x0][0x360] ;  /* 0x0000d800ff097b82 */ /* 0x000e240000000800 */
[----:B0-----:R-:W-:-:S05]  /*0050*/  IMAD R9, R9, UR4, R0 ;  /* 0x0000000409097c24 */ /* 0x001fca000f8e0200 */
[----:B-1----:R-:W-:-:S13]  /*0060*/  ISETP.GE.AND P0, PT, R9, UR5, PT ;  /* 0x0000000509007c0c */ /* 0x002fda000bf06270 */
[----:B------:R-:W-:Y:S05]  /*0070*/  @P0 EXIT ;  /* 0x000000000000094d */ /* 0x000fea0003800000 */
[----:B------:R-:W0:Y:S01]  /*0080*/  LDC.64 R2, c[0x0][0x380] ;  /* 0x0000e000ff027b82 */ /* 0x000e220000000a00 */
[----:B------:R-:W1:Y:S07]  /*0090*/  LDCU.64 UR4, c[0x0][0x358] ;  /* 0x00006b00ff0477ac */ /* 0x000e6e0008000a00 */
[----:B------:R-:W2:Y:S08]  /*00a0*/  LDC.64 R4, c[0x0][0x388] ;  /* 0x0000e200ff047b82 */ /* 0x000eb00000000a00 */
[----:B------:R-:W3:Y:S01]  /*00b0*/  LDC.64 R6, c[0x0][0x390] ;  /* 0x0000e400ff067b82 */ /* 0x000ee20000000a00 */
[----:B0-----:R-:W-:-:S06]  /*00c0*/  IMAD.WIDE R2, R9, 0x4, R2 ;  /* 0x0000000409027825 */ /* 0x001fcc00078e0202 */
[----:B-1----:R-:W4:Y:S01]  /*00d0*/  LDG.E R2, desc[UR4][R2.64] ;  /* 0x0000000402027981 */ /* 0x002f22000c1e1900 */
[----:B--2---:R-:W-:-:S06]  /*00e0*/  IMAD.WIDE R4, R9, 0x4, R4 ;  /* 0x0000000409047825 */ /* 0x004fcc00078e0204 */
[----:B------:R-:W4:Y:S01]  /*00f0*/  LDG.E R5, desc[UR4][R4.64] ;  /* 0x0000000404057981 */ /* 0x000f22000c1e1900 */
[----:B---3--:R-:W-:-:S04]  /*0100*/  IMAD.WIDE R6, R9, 0x4, R6 ;  /* 0x0000000409067825 */ /* 0x008fc800078e0206 */
[----:B----4-:R-:W-:-:S05]  /*0110*/  FADD R9, R2, R5 ;  /* 0x0000000502097221 */ /* 0x010fca0000000000 */
[----:B------:R-:W-:Y:S01]  /*0120*/  STG.E desc[UR4][R6.64], R9 ;  /* 0x0000000906007986 */ /* 0x000fe2000c101904 */
[----:B------:R-:W-:Y:S05]  /*0130*/  EXIT ;  /* 0x000000000000794d */ /* 0x000fea0003800000 */
.L_x_0:
[----:B------:R-:W-:-:S00]  /*0140*/  BRA `(.L_x_0) ;  /* 0xfffffffc00fc7947 */ /* 0x000fc0000383ffff */
[----:B------:R-:W-:-:S00]  /*0150*/  NOP ;  /* 0x0000000000007918 */ /* 0x000fc00000000000 */
        /* <DEDUP_REMOVED lines=10> */
.L_x_1:


//--------------------- .nv.shared.reserved.0     --------------------------
	.section	.nv.shared.reserved.0,"aw",@nobits
	.weak		__nv_reservedSMEM_offset_0_alias
	.size		__nv_reservedSMEM_offset_0_alias, 0, 64
	.other		__nv_reservedSMEM_offset_0_alias,@"STO_CUDA_RESERVED_SHARED STV_DEFAULT"
__nv_reservedSMEM_offset_0_alias:
	.zero		0
	.zero		64


//--------------------- .nv.constant0._Z26elementwise_add_f32_kernelPfS_S_i --------------------------
	.section	.nv.constant0._Z26elementwise_add_f32_kernelPfS_S_i,"a",@progbits
	.sectionflags	@""
	.align	4
.nv.constant0._Z26elementwise_add_f32_kernelPfS_S_i:
	.zero		924


//--------------------- SYMBOLS --------------------------

	.type		.nv.reservedSmem.offset0,@object
	.size		.nv.reservedSmem.offset0,0x4
